//
// Generated by NVIDIA NVVM Compiler
//
// Compiler Build ID: CL-36424714
// Cuda compilation tools, release 13.0, V13.0.88
// Based on NVVM 20.0.0
//

.version 9.0
.target sm_100
.address_size 64

	// .globl	_Z10stencil_1dPiS_i
// _ZZ10stencil_1dPiS_iE3tmp has been demoted

.visible .entry _Z10stencil_1dPiS_i(
	.param .u64 .ptr .align 1 _Z10stencil_1dPiS_i_param_0,
	.param .u64 .ptr .align 1 _Z10stencil_1dPiS_i_param_1,
	.param .u32 _Z10stencil_1dPiS_i_param_2
)
{
	.reg .pred 	%p<6>;
	.reg .b32 	%r<33>;
	.reg .b64 	%rd<9>;
	// demoted variable
	.shared .align 4 .b8 _ZZ10stencil_1dPiS_iE3tmp[2072];
	ld.param.u64 	%rd2, [_Z10stencil_1dPiS_i_param_0];
	ld.param.u64 	%rd3, [_Z10stencil_1dPiS_i_param_1];
	ld.param.u32 	%r4, [_Z10stencil_1dPiS_i_param_2];
	mov.u32 	%r5, %ntid.x;
	mov.u32 	%r6, %ctaid.x;
	mov.u32 	%r1, %tid.x;
	mad.lo.s32 	%r2, %r5, %r6, %r1;
	setp.ge.s32 	%p1, %r2, %r4;
	@%p1 bra 	$L__BB0_6;
	cvta.to.global.u64 	%rd4, %rd2;
	setp.ne.s32 	%p2, %r1, 0;
	mul.wide.s32 	%rd5, %r2, 4;
	add.s64 	%rd1, %rd4, %rd5;
	@%p2 bra 	$L__BB0_3;
	ld.global.u32 	%r7, [%rd1];
	st.shared.u32 	[_ZZ10stencil_1dPiS_iE3tmp], %r7;
	ld.global.u32 	%r8, [%rd1+4];
	st.shared.u32 	[_ZZ10stencil_1dPiS_iE3tmp+4], %r8;
	ld.global.u32 	%r9, [%rd1+8];
	st.shared.u32 	[_ZZ10stencil_1dPiS_iE3tmp+8], %r9;
$L__BB0_3:
	setp.ne.s32 	%p3, %r1, 511;
	add.s32 	%r10, %r4, -1;
	setp.ne.s32 	%p4, %r2, %r10;
	shl.b32 	%r11, %r1, 2;
	mov.u32 	%r12, _ZZ10stencil_1dPiS_iE3tmp;
	add.s32 	%r3, %r12, %r11;
	and.pred  	%p5, %p3, %p4;
	@%p5 bra 	$L__BB0_5;
	ld.global.u32 	%r13, [%rd1+16];
	st.shared.u32 	[%r3+16], %r13;
	ld.global.u32 	%r14, [%rd1+20];
	st.shared.u32 	[%r3+20], %r14;
	ld.global.u32 	%r15, [%rd1+24];
	st.shared.u32 	[%r3+24], %r15;
$L__BB0_5:
	ld.global.u32 	%r16, [%rd1+12];
	st.shared.u32 	[%r3+12], %r16;
$L__BB0_6:
	bar.sync 	0;
	shl.b32 	%r17, %r1, 2;
	mov.u32 	%r18, _ZZ10stencil_1dPiS_iE3tmp;
	add.s32 	%r19, %r18, %r17;
	ld.shared.u32 	%r20, [%r19];
	ld.shared.u32 	%r21, [%r19+4];
	add.s32 	%r22, %r21, %r20;
	ld.shared.u32 	%r23, [%r19+8];
	add.s32 	%r24, %r23, %r22;
	ld.shared.u32 	%r25, [%r19+12];
	add.s32 	%r26, %r25, %r24;
	ld.shared.u32 	%r27, [%r19+16];
	add.s32 	%r28, %r27, %r26;
	ld.shared.u32 	%r29, [%r19+20];
	add.s32 	%r30, %r29, %r28;
	ld.shared.u32 	%r31, [%r19+24];
	add.s32 	%r32, %r31, %r30;
	cvta.to.global.u64 	%rd6, %rd3;
	mul.wide.s32 	%rd7, %r2, 4;
	add.s64 	%rd8, %rd6, %rd7;
	st.global.u32 	[%rd8], %r32;
	ret;

}


// ===== COMPILED SASS (sm_100) =====

	.target	sm_100

	.elftype	@"ET_EXEC"


//--------------------- .note.nv.tkinfo           --------------------------
	.section	.note.nv.tkinfo,"",@"SHT_NOTE"
	.sectionflags	@"SHF_NOTE_NV_TKINFO"
	.tkinfo
        /*0018*/ 	.word	0x00000002
        /*0030*/ 	.string	""
        /*0030*/ 	.string	"ptxas"
        /*0030*/ 	.string	"Cuda compilation tools, release 13.0, V13.0.88"
        /*0030*/ 	.string	"Build cuda_13.0.r13.0/compiler.36424714_0"
        /*0030*/ 	.string	"-arch sm_100 -m 64 "



//--------------------- .note.nv.cuinfo           --------------------------
	.section	.note.nv.cuinfo,"",@"SHT_NOTE"
	.sectionflags	@"SHF_NOTE_NV_CUINFO"
        /*0018*/ 	.short	0x0002
        /*001a*/ 	.short	0x0064
        /*001c*/ 	.short	0x0082
	.zero		2


//--------------------- .nv.info                  --------------------------
	.section	.nv.info,"",@"SHT_CUDA_INFO"
	.align	4


	//----- nvinfo : EIATTR_REGCOUNT
	.align		4
        /*0000*/ 	.byte	0x04, 0x2f
        /*0002*/ 	.short	(.L_1 - .L_0)
	.align		4
.L_0:
        /*0004*/ 	.word	index@(_Z10stencil_1dPiS_i)
        /*0008*/ 	.word	0x00000012


	//----- nvinfo : EIATTR_FRAME_SIZE
	.align		4
.L_1:
        /*000c*/ 	.byte	0x04, 0x11
        /*000e*/ 	.short	(.L_3 - .L_2)
	.align		4
.L_2:
        /*0010*/ 	.word	index@(_Z10stencil_1dPiS_i)
        /*0014*/ 	.word	0x00000000


	//----- nvinfo : EIATTR_MIN_STACK_SIZE
	.align		4
.L_3:
        /*0018*/ 	.byte	0x04, 0x12
        /*001a*/ 	.short	(.L_5 - .L_4)
	.align		4
.L_4:
        /*001c*/ 	.word	index@(_Z10stencil_1dPiS_i)
        /*0020*/ 	.word	0x00000000
.L_5:


//--------------------- .nv.compat                --------------------------
	.section	.nv.compat,"",@"SHT_CUDA_COMPAT_INFO"
	.align	4
        /*0000*/ 	.byte	0x02, 0x09, 0x00, 0x00, 0x02, 0x02, 0x01, 0x00, 0x02, 0x05, 0x05, 0x00, 0x03, 0x07, 0x01, 0x01
        /*0010*/ 	.byte	0x02, 0x03, 0x00, 0x00, 0x02, 0x06, 0x01, 0x00, 0x04, 0x0b, 0x08, 0x00, 0x09, 0x00, 0x00, 0x00
        /*0020*/ 	.byte	0x00, 0x00, 0x00, 0x00


//--------------------- .nv.info._Z10stencil_1dPiS_i --------------------------
	.section	.nv.info._Z10stencil_1dPiS_i,"",@"SHT_CUDA_INFO"
	.sectionflags	@""
	.align	4


	//----- nvinfo : EIATTR_CUDA_API_VERSION
	.align		4
        /*0000*/ 	.byte	0x04, 0x37
        /*0002*/ 	.short	(.L_7 - .L_6)
.L_6:
        /*0004*/ 	.word	0x00000082


	//----- nvinfo : EIATTR_KPARAM_INFO
	.align		4
.L_7:
        /*0008*/ 	.byte	0x04, 0x17
        /*000a*/ 	.short	(.L_9 - .L_8)
.L_8:
        /*000c*/ 	.word	0x00000000
        /*0010*/ 	.short	0x0002
        /*0012*/ 	.short	0x0010
        /*0014*/ 	.byte	0x00, 0xf0, 0x11, 0x00


	//----- nvinfo : EIATTR_KPARAM_INFO
	.align		4
.L_9:
        /*0018*/ 	.byte	0x04, 0x17
        /*001a*/ 	.short	(.L_11 - .L_10)
.L_10:
        /*001c*/ 	.word	0x00000000
        /*0020*/ 	.short	0x0001
        /*0022*/ 	.short	0x0008
        /*0024*/ 	.byte	0x00, 0xf5, 0x21, 0x00


	//----- nvinfo : EIATTR_KPARAM_INFO
	.align		4
.L_11:
        /*0028*/ 	.byte	0x04, 0x17
        /*002a*/ 	.short	(.L_13 - .L_12)
.L_12:
        /*002c*/ 	.word	0x00000000
        /*0030*/ 	.short	0x0000
        /*0032*/ 	.short	0x0000
        /*0034*/ 	.byte	0x00, 0xf5, 0x21, 0x00


	//----- nvinfo : EIATTR_SPARSE_MMA_MASK
	.align		4
.L_13:
        /*0038*/ 	.byte	0x03, 0x50
        /*003a*/ 	.short	0x0000


	//----- nvinfo : EIATTR_MAXREG_COUNT
	.align		4
        /*003c*/ 	.byte	0x03, 0x1b
        /*003e*/ 	.short	0x00ff


	//----- nvinfo : EIATTR_NUM_BARRIERS
	.align		4
        /*0040*/ 	.byte	0x02, 0x4c
        /*0042*/ 	.byte	0x01
	.zero		1


	//----- nvinfo : EIATTR_MERCURY_ISA_VERSION
	.align		4
        /*0044*/ 	.byte	0x03, 0x5f
        /*0046*/ 	.short	0x0101


	//----- nvinfo : EIATTR_VRC_CTA_INIT_COUNT
	.align		4
        /*0048*/ 	.byte	0x02, 0x4a
	.zero		1
	.zero		1


	//----- nvinfo : EIATTR_EXIT_INSTR_OFFSETS
	.align		4
        /*004c*/ 	.byte	0x04, 0x1c
        /*004e*/ 	.short	(.L_15 - .L_14)


	//   ....[0]....
.L_14:
        /*0050*/ 	.word	0x00000340


	//----- nvinfo : EIATTR_CRS_STACK_SIZE
	.align		4
.L_15:
        /*0054*/ 	.byte	0x04, 0x1e
        /*0056*/ 	.short	(.L_17 - .L_16)
.L_16:
        /*0058*/ 	.word	0x00000000


	//----- nvinfo : EIATTR_CBANK_PARAM_SIZE
	.align		4
.L_17:
        /*005c*/ 	.byte	0x03, 0x19
        /*005e*/ 	.short	0x0014


	//----- nvinfo : EIATTR_PARAM_CBANK
	.align		4
        /*0060*/ 	.byte	0x04, 0x0a
        /*0062*/ 	.short	(.L_19 - .L_18)
	.align		4
.L_18:
        /*0064*/ 	.word	index@(.nv.constant0._Z10stencil_1dPiS_i)
        /*0068*/ 	.short	0x0380
        /*006a*/ 	.short	0x0014


	//----- nvinfo : EIATTR_SW_WAR
	.align		4
.L_19:
        /*006c*/ 	.byte	0x04, 0x36
        /*006e*/ 	.short	(.L_21 - .L_20)
.L_20:
        /*0070*/ 	.word	0x00000008
.L_21:


//--------------------- .nv.callgraph             --------------------------
	.section	.nv.callgraph,"",@"SHT_CUDA_CALLGRAPH"
	.align	4
	.sectionentsize	8
	.align		4
        /*0000*/ 	.word	0x00000000
	.align		4
        /*0004*/ 	.word	0xffffffff
	.align		4
        /*0008*/ 	.word	0x00000000
	.align		4
        /*000c*/ 	.word	0xfffffffe
	.align		4
        /*0010*/ 	.word	0x00000000
	.align		4
        /*0014*/ 	.word	0xfffffffd
	.align		4
        /*0018*/ 	.word	0x00000000
	.align		4
        /*001c*/ 	.word	0xfffffffc


//--------------------- .text._Z10stencil_1dPiS_i --------------------------
	.section	.text._Z10stencil_1dPiS_i,"ax",@progbits
	.align	128
        .global         _Z10stencil_1dPiS_i
        .type           _Z10stencil_1dPiS_i,@function
        .size           _Z10stencil_1dPiS_i,(.L_x_3 - _Z10stencil_1dPiS_i)
        .other          _Z10stencil_1dPiS_i,@"STO_CUDA_ENTRY STV_DEFAULT"
_Z10stencil_1dPiS_i:
.text._Z10stencil_1dPiS_i:
[----:B------:R-:W-:Y:S01]  /*0000*/  LDC R1, c[0x0][0x37c] ;  /* 0x0000df00ff017b82 */ /* 0x000fe20000000800 */
[----:B------:R-:W0:Y:S01]  /*0010*/  S2R R5, SR_CTAID.X ;  /* 0x0000000000057919 */ /* 0x000e220000002500 */
[----:B------:R-:W0:Y:S01]  /*0020*/  LDCU UR4, c[0x0][0x360] ;  /* 0x00006c00ff0477ac */ /* 0x000e220008000800 */
[----:B------:R-:W-:Y:S01]  /*0030*/  BSSY.RECONVERGENT B0, `(.L_x_0) ;  /* 0x000001e000007945 */ /* 0x000fe20003800200 */
[----:B------:R-:W0:Y:S01]  /*0040*/  S2R R8, SR_TID.X ;  /* 0x0000000000087919 */ /* 0x000e220000002100 */
[----:B------:R-:W1:Y:S01]  /*0050*/  LDCU UR8, c[0x0][0x390] ;  /* 0x00007200ff0877ac */ /* 0x000e620008000800 */
[----:B------:R-:W2:Y:S01]  /*0060*/  LDCU.64 UR6, c[0x0][0x358] ;  /* 0x00006b00ff0677ac */ /* 0x000ea20008000a00 */
[----:B0-----:R-:W-:-:S05]  /*0070*/  IMAD R5, R5, UR4, R8 ;  /* 0x0000000405057c24 */ /* 0x001fca000f8e0208 */
[----:B-1----:R-:W-:-:S13]  /*0080*/  ISETP.GE.AND P0, PT, R5, UR8, PT ;  /* 0x0000000805007c0c */ /* 0x002fda000bf06270 */
[----:B--2---:R-:W-:Y:S05]  /*0090*/  @P0 BRA `(.L_x_1) ;  /* 0x00000000005c0947 */ /* 0x004fea0003800000 */
[----:B------:R-:W0:Y:S01]  /*00a0*/  LDC.64 R2, c[0x0][0x380] ;  /* 0x0000e000ff027b82 */ /* 0x000e220000000a00 */
[----:B------:R-:W-:Y:S01]  /*00b0*/  UIADD3 UR4, UPT, UPT, UR8, -0x1, URZ ;  /* 0xffffffff08047890 */ /* 0x000fe2000fffe0ff */
[----:B------:R-:W-:-:S05]  /*00c0*/  ISETP.NE.AND P1, PT, R8, RZ, PT ;  /* 0x000000ff0800720c */ /* 0x000fca0003f25270 */
[----:B------:R-:W-:-:S04]  /*00d0*/  ISETP.NE.AND P0, PT, R5, UR4, PT ;  /* 0x0000000405007c0c */ /* 0x000fc8000bf05270 */
[----:B------:R-:W-:Y:S01]  /*00e0*/  ISETP.NE.AND P0, PT, R8, 0x1ff, P0 ;  /* 0x000001ff0800780c */ /* 0x000fe20000705270 */
[----:B0-----:R-:W-:-:S05]  /*00f0*/  IMAD.WIDE R2, R5, 0x4, R2 ;  /* 0x0000000405027825 */ /* 0x001fca00078e0202 */
[----:B------:R-:W2:Y:S04]  /*0100*/  @!P1 LDG.E R6, desc[UR6][R2.64] ;  /* 0x0000000602069981 */ /* 0x000ea8000c1e1900 */
[----:B------:R-:W2:Y:S04]  /*0110*/  @!P1 LDG.E R7, desc[UR6][R2.64+0x4] ;  /* 0x0000040602079981 */ /* 0x000ea8000c1e1900 */
[----:B------:R-:W3:Y:S04]  /*0120*/  @!P1 LDG.E R0, desc[UR6][R2.64+0x8] ;  /* 0x0000080602009981 */ /* 0x000ee8000c1e1900 */
[----:B------:R-:W4:Y:S04]  /*0130*/  @!P0 LDG.E R9, desc[UR6][R2.64+0x10] ;  /* 0x0000100602098981 */ /* 0x000f28000c1e1900 */
[----:B------:R-:W5:Y:S04]  /*0140*/  @!P0 LDG.E R11, desc[UR6][R2.64+0x14] ;  /* 0x00001406020b8981 */ /* 0x000f68000c1e1900 */
[----:B------:R-:W5:Y:S04]  /*0150*/  @!P0 LDG.E R13, desc[UR6][R2.64+0x18] ;  /* 0x00001806020d8981 */ /* 0x000f68000c1e1900 */
[----:B------:R-:W5:Y:S01]  /*0160*/  LDG.E R15, desc[UR6][R2.64+0xc] ;  /* 0x00000c06020f7981 */ /* 0x000f62000c1e1900 */
[----:B------:R-:W0:Y:S01]  /*0170*/  S2UR UR5, SR_CgaCtaId ;  /* 0x00000000000579c3 */ /* 0x000e220000008800 */
[----:B------:R-:W-:-:S02]  /*0180*/  UMOV UR4, 0x400 ;  /* 0x0000040000047882 */ /* 0x000fc40000000000 */
[----:B0-----:R-:W-:-:S06]  /*0190*/  ULEA UR4, UR5, UR4, 0x18 ;  /* 0x0000000405047291 */ /* 0x001fcc000f8ec0ff */
[----:B------:R-:W-:-:S03]  /*01a0*/  LEA R4, R8, UR4, 0x2 ;  /* 0x0000000408047c11 */ /* 0x000fc6000f8e10ff */
[----:B--2---:R0:W-:Y:S04]  /*01b0*/  @!P1 STS.64 [UR4], R6 ;  /* 0x00000006ff009988 */ /* 0x0041e80008000a04 */
[----:B---3--:R0:W-:Y:S04]  /*01c0*/  @!P1 STS [UR4+0x8], R0 ;  /* 0x00000800ff009988 */ /* 0x0081e80008000804 */
[----:B----4-:R0:W-:Y:S04]  /*01d0*/  @!P0 STS [R4+0x10], R9 ;  /* 0x0000100904008388 */ /* 0x0101e80000000800 */
[----:B-----5:R0:W-:Y:S04]  /*01e0*/  @!P0 STS [R4+0x14], R11 ;  /* 0x0000140b04008388 */ /* 0x0201e80000000800 */
[----:B------:R0:W-:Y:S04]  /*01f0*/  @!P0 STS [R4+0x18], R13 ;  /* 0x0000180d04008388 */ /* 0x0001e80000000800 */
[----:B------:R0:W-:Y:S02]  /*0200*/  STS [R4+0xc], R15 ;  /* 0x00000c0f04007388 */ /* 0x0001e40000000800 */
.L_x_1:
[----:B------:R-:W-:Y:S05]  /*0210*/  BSYNC.RECONVERGENT B0 ;  /* 0x0000000000007941 */ /* 0x000fea0003800200 */
.L_x_0:
[----:B------:R-:W1:Y:S08]  /*0220*/  S2UR UR5, SR_CgaCtaId ;  /* 0x00000000000579c3 */ /* 0x000e700000008800 */
[----:B------:R-:W-:Y:S06]  /*0230*/  BAR.SYNC.DEFER_BLOCKING 0x0 ;  /* 0x0000000000007b1d */ /* 0x000fec0000010000 */
[----:B------:R-:W-:-:S02]  /*0240*/  UMOV UR4, 0x400 ;  /* 0x0000040000047882 */ /* 0x000fc40000000000 */
[----:B------:R-:W2:Y:S01]  /*0250*/  LDC.64 R2, c[0x0][0x388] ;  /* 0x0000e200ff027b82 */ /* 0x000ea20000000a00 */
[----:B-1----:R-:W-:-:S06]  /*0260*/  ULEA UR4, UR5, UR4, 0x18 ;  /* 0x0000000405047291 */ /* 0x002fcc000f8ec0ff */
[----:B------:R-:W-:Y:S01]  /*0270*/  LEA R10, R8, UR4, 0x2 ;  /* 0x00000004080a7c11 */ /* 0x000fe2000f8e10ff */
[----:B--2---:R-:W-:-:S04]  /*0280*/  IMAD.WIDE R2, R5, 0x4, R2 ;  /* 0x0000000405027825 */ /* 0x004fc800078e0202 */
[----:B0-----:R-:W-:Y:S04]  /*0290*/  LDS R0, [R10] ;  /* 0x000000000a007984 */ /* 0x001fe80000000800 */
[----:B------:R-:W-:Y:S04]  /*02a0*/  LDS R7, [R10+0x4] ;  /* 0x000004000a077984 */ /* 0x000fe80000000800 */
[----:B------:R-:W0:Y:S04]  /*02b0*/  LDS R4, [R10+0x8] ;  /* 0x000008000a047984 */ /* 0x000e280000000800 */
[----:B------:R-:W-:Y:S04]  /*02c0*/  LDS R9, [R10+0xc] ;  /* 0x00000c000a097984 */ /* 0x000fe80000000800 */
[----:B------:R-:W1:Y:S04]  /*02d0*/  LDS R6, [R10+0x10] ;  /* 0x000010000a067984 */ /* 0x000e680000000800 */
[----:B------:R-:W-:Y:S04]  /*02e0*/  LDS R11, [R10+0x14] ;  /* 0x000014000a0b7984 */ /* 0x000fe80000000800 */
[----:B------:R-:W2:Y:S01]  /*02f0*/  LDS R8, [R10+0x18] ;  /* 0x000018000a087984 */ /* 0x000ea20000000800 */
[----:B0-----:R-:W-:-:S04]  /*0300*/  IADD3 R0, PT, PT, R4, R7, R0 ;  /* 0x0000000704007210 */ /* 0x001fc80007ffe000 */
[----:B-1----:R-:W-:-:S04]  /*0310*/  IADD3 R0, PT, PT, R6, R9, R0 ;  /* 0x0000000906007210 */ /* 0x002fc80007ffe000 */
[----:B--2---:R-:W-:-:S05]  /*0320*/  IADD3 R11, PT, PT, R8, R11, R0 ;  /* 0x0000000b080b7210 */ /* 0x004fca0007ffe000 */
[----:B------:R-:W-:Y:S01]  /*0330*/  STG.E desc[UR6][R2.64], R11 ;  /* 0x0000000b02007986 */ /* 0x000fe2000c101906 */
[----:B------:R-:W-:Y:S05]  /*0340*/  EXIT ;  /* 0x000000000000794d */ /* 0x000fea0003800000 */
.L_x_2:
[----:B------:R-:W-:-:S00]  /*0350*/  BRA `(.L_x_2) ;  /* 0xfffffffc00fc7947 */ /* 0x000fc0000383ffff */
[----:B------:R-:W-:-:S00]  /*0360*/  NOP ;  /* 0x0000000000007918 */ /* 0x000fc00000000000 */
        /* <DEDUP_REMOVED lines=9> */
.L_x_3:


//--------------------- .nv.shared._Z10stencil_1dPiS_i --------------------------
	.section	.nv.shared._Z10stencil_1dPiS_i,"aw",@nobits
	.sectionflags	@""
	.align	4
.nv.shared._Z10stencil_1dPiS_i:
	.zero		3096


//--------------------- .nv.shared.reserved.0     --------------------------
	.section	.nv.shared.reserved.0,"aw",@nobits
	.weak		__nv_reservedSMEM_offset_0_alias
	.size		__nv_reservedSMEM_offset_0_alias, 0, 64
	.other		__nv_reservedSMEM_offset_0_alias,@"STO_CUDA_RESERVED_SHARED STV_DEFAULT"
__nv_reservedSMEM_offset_0_alias:
	.zero		0
	.zero		64


//--------------------- .nv.constant0._Z10stencil_1dPiS_i --------------------------
	.section	.nv.constant0._Z10stencil_1dPiS_i,"a",@progbits
	.sectionflags	@""
	.align	4
.nv.constant0._Z10stencil_1dPiS_i:
	.zero		916


//--------------------- SYMBOLS --------------------------

	.type		.nv.reservedSmem.offset0,@object
	.size		.nv.reservedSmem.offset0,0x4
	.type		.nv.reservedSmem.cap,@object
	.size		.nv.reservedSmem.cap,0x4
